	.headerflags	@"EF_CUDA_TEXMODE_UNIFIED EF_CUDA_64BIT_ADDRESS EF_CUDA_ACCELERATORS EF_CUDA_SM90 EF_CUDA_VIRTUAL_SM(EF_CUDA_SM90)"
	.elftype	@"ET_EXEC"


//--------------------- .nv.info                  --------------------------
	.section	.nv.info,"",@"SHT_CUDA_INFO"
	.align	4


	//----- nvinfo : EIATTR_REGCOUNT
	.align		4
        /*0000*/ 	.byte	0x04, 0x2f
        /*0002*/ 	.short	(.L_1 - .L_0)
	.align		4
.L_0:
        /*0004*/ 	.word	index@(triton_poi_fused_convolution_32)
        /*0008*/ 	.word	0x0000000c


	//----- nvinfo : EIATTR_MIN_STACK_SIZE
	.align		4
.L_1:
        /*000c*/ 	.byte	0x04, 0x12
        /*000e*/ 	.short	(.L_3 - .L_2)
	.align		4
.L_2:
        /*0010*/ 	.word	index@(triton_poi_fused_convolution_32)
        /*0014*/ 	.word	0x00000000


	//----- nvinfo : EIATTR_FRAME_SIZE
	.align		4
.L_3:
        /*0018*/ 	.byte	0x04, 0x11
        /*001a*/ 	.short	(.L_5 - .L_4)
	.align		4
.L_4:
        /*001c*/ 	.word	index@(triton_poi_fused_convolution_32)
        /*0020*/ 	.word	0x00000000


	//----- nvinfo : EIATTR_MIN_STACK_SIZE
	.align		4
.L_5:
        /*0024*/ 	.byte	0x04, 0x12
        /*0026*/ 	.short	(.L_7 - .L_6)
	.align		4
.L_6:
        /*0028*/ 	.word	index@(triton_poi_fused_convolution_32)
        /*002c*/ 	.word	0x00000000
.L_7:


//--------------------- .nv.info.triton_poi_fused_convolution_32 --------------------------
	.section	.nv.info.triton_poi_fused_convolution_32,"",@"SHT_CUDA_INFO"
	.sectionflags	@""
	.align	4


	//----- nvinfo : EIATTR_CUDA_API_VERSION
	.align		4
        /*0000*/ 	.byte	0x04, 0x37
        /*0002*/ 	.short	(.L_9 - .L_8)
.L_8:
        /*0004*/ 	.word	0x0000007c


	//----- nvinfo : EIATTR_KPARAM_INFO
	.align		4
.L_9:
        /*0008*/ 	.byte	0x04, 0x17
        /*000a*/ 	.short	(.L_11 - .L_10)
.L_10:
        /*000c*/ 	.word	0x00000000
        /*0010*/ 	.short	0x0002
        /*0012*/ 	.short	0x0010
        /*0014*/ 	.byte	0x00, 0xf0, 0x11, 0x00


	//----- nvinfo : EIATTR_KPARAM_INFO
	.align		4
.L_11:
        /*0018*/ 	.byte	0x04, 0x17
        /*001a*/ 	.short	(.L_13 - .L_12)
.L_12:
        /*001c*/ 	.word	0x00000000
        /*0020*/ 	.short	0x0001
        /*0022*/ 	.short	0x0008
        /*0024*/ 	.byte	0x00, 0xf4, 0x21, 0x00


	//----- nvinfo : EIATTR_KPARAM_INFO
	.align		4
.L_13:
        /*0028*/ 	.byte	0x04, 0x17
        /*002a*/ 	.short	(.L_15 - .L_14)
.L_14:
        /*002c*/ 	.word	0x00000000
        /*0030*/ 	.short	0x0000
        /*0032*/ 	.short	0x0000
        /*0034*/ 	.byte	0x00, 0xf4, 0x21, 0x00


	//----- nvinfo : EIATTR_SPARSE_MMA_MASK
	.align		4
.L_15:
        /*0038*/ 	.byte	0x03, 0x50
        /*003a*/ 	.short	0x0000


	//----- nvinfo : EIATTR_MAXREG_COUNT
	.align		4
        /*003c*/ 	.byte	0x03, 0x1b
        /*003e*/ 	.short	0x00ff


	//----- nvinfo : EIATTR_EXIT_INSTR_OFFSETS
	.align		4
        /*0040*/ 	.byte	0x04, 0x1c
        /*0042*/ 	.short	(.L_17 - .L_16)


	//   ....[0]....
.L_16:
        /*0044*/ 	.word	0x00000170


	//----- nvinfo : EIATTR_REQNTID
	.align		4
.L_17:
        /*0048*/ 	.byte	0x04, 0x10
        /*004a*/ 	.short	(.L_19 - .L_18)
.L_18:
        /*004c*/ 	.word	0x00000100
        /*0050*/ 	.word	0x00000001
        /*0054*/ 	.word	0x00000001


	//----- nvinfo : EIATTR_CBANK_PARAM_SIZE
	.align		4
.L_19:
        /*0058*/ 	.byte	0x03, 0x19
        /*005a*/ 	.short	0x0014


	//----- nvinfo : EIATTR_PARAM_CBANK
	.align		4
        /*005c*/ 	.byte	0x04, 0x0a
        /*005e*/ 	.short	(.L_21 - .L_20)
	.align		4
.L_20:
        /*0060*/ 	.word	index@(.nv.constant0.triton_poi_fused_convolution_32)
        /*0064*/ 	.short	0x0210
        /*0066*/ 	.short	0x0014


	//----- nvinfo : EIATTR_SW_WAR
	.align		4
.L_21:
        /*0068*/ 	.byte	0x04, 0x36
        /*006a*/ 	.short	(.L_23 - .L_22)
.L_22:
        /*006c*/ 	.word	0x00000008
.L_23:


//--------------------- .nv.callgraph             --------------------------
	.section	.nv.callgraph,"",@"SHT_CUDA_CALLGRAPH"
	.align	4
	.sectionentsize	8
	.align		4
        /*0000*/ 	.word	0x00000000
	.align		4
        /*0004*/ 	.word	0xffffffff
	.align		4
        /*0008*/ 	.word	0x00000000
	.align		4
        /*000c*/ 	.word	0xfffffffe
	.align		4
        /*0010*/ 	.word	0x00000000
	.align		4
        /*0014*/ 	.word	0xfffffffd
	.align		4
        /*0018*/ 	.word	0x00000000
	.align		4
        /*001c*/ 	.word	0xfffffffc


//--------------------- .text.triton_poi_fused_convolution_32 --------------------------
	.section	.text.triton_poi_fused_convolution_32,"ax",@progbits
	.align	128
        .global         triton_poi_fused_convolution_32
        .type           triton_poi_fused_convolution_32,@function
        .size           triton_poi_fused_convolution_32,(.L_x_1 - triton_poi_fused_convolution_32)
        .other          triton_poi_fused_convolution_32,@"STO_CUDA_ENTRY STV_DEFAULT"
triton_poi_fused_convolution_32:
.text.triton_poi_fused_convolution_32:
[----:B------:R-:W-:Y:S01]  /*0000*/  LDC R1, c[0x0][0x28] ;  /* 0x00000a00ff017b82 */ /* 0x000fe20000000800 */
[----:B------:R-:W1:Y:S07]  /*0010*/  S2R R0, SR_TID.X ;  /* 0x0000000000007919 */ /* 0x000e6e0000002100 */
[----:B------:R-:W2:Y:S01]  /*0020*/  LDC.64 R4, c[0x0][0x218] ;  /* 0x00008600ff047b82 */ /* 0x000ea20000000a00 */
[----:B------:R-:W-:Y:S01]  /*0030*/  ULDC.64 UR4, c[0x0][0x208] ;  /* 0x0000820000047ab9 */ /* 0x000fe20000000a00 */
[----:B------:R-:W3:Y:S06]  /*0040*/  S2R R7, SR_CTAID.X ;  /* 0x0000000000077919 */ /* 0x000eec0000002500 */
[----:B------:R-:W4:Y:S01]  /*0050*/  LDC.64 R2, c[0x0][0x210] ;  /* 0x00008400ff027b82 */ /* 0x000f220000000a00 */
[----:B-1----:R-:W-:Y:S01]  /*0060*/  IMAD.SHL.U32 R0, R0, 0x2, RZ ;  /* 0x0000000200007824 */ /* 0x002fe200078e00ff */
[----:B---3--:R-:W-:-:S04]  /*0070*/  SHF.R.S32.HI R6, RZ, 0x16, R7 ;  /* 0x00000016ff067819 */ /* 0x008fc80000011407 */
[----:B------:R-:W-:Y:S02]  /*0080*/  LOP3.LUT R0, R0, 0x1fe, RZ, 0xc0, !PT ;  /* 0x000001fe00007812 */ /* 0x000fe400078ec0ff */
[----:B------:R-:W-:-:S03]  /*0090*/  SGXT R6, R6, 0x1 ;  /* 0x000000010606781a */ /* 0x000fc60000000200 */
[----:B------:R-:W-:-:S04]  /*00a0*/  IMAD R7, R7, 0x200, R0 ;  /* 0x0000020007077824 */ /* 0x000fc800078e0200 */
[----:B----4-:R-:W-:Y:S01]  /*00b0*/  IMAD.WIDE R2, R7, 0x4, R2 ;  /* 0x0000000407027825 */ /* 0x010fe200078e0202 */
[----:B------:R-:W-:-:S04]  /*00c0*/  LEA.HI R6, R6, R7, RZ, 0x8 ;  /* 0x0000000706067211 */ /* 0x000fc800078f40ff */
[----:B------:R-:W-:-:S04]  /*00d0*/  SHF.R.S32.HI R6, RZ, 0x8, R6 ;  /* 0x00000008ff067819 */ /* 0x000fc80000011406 */
[----:B------:R-:W-:-:S04]  /*00e0*/  LEA.HI R0, R6, R6, RZ, 0x8 ;  /* 0x0000000606007211 */ /* 0x000fc800078f40ff */
[----:B------:R-:W-:-:S05]  /*00f0*/  LOP3.LUT R9, R0, 0xffffff00, RZ, 0xc0, !PT ;  /* 0xffffff0000097812 */ /* 0x000fca00078ec0ff */
[----:B------:R-:W-:Y:S02]  /*0100*/  IMAD.IADD R9, R6, 0x1, -R9 ;  /* 0x0000000106097824 */ /* 0x000fe400078e0a09 */
[----:B------:R-:W3:Y:S02]  /*0110*/  LDG.E.64 R6, desc[UR4][R2.64] ;  /* 0x0000000402067981 */ /* 0x000ee4000c1e1b00 */
[----:B--2---:R-:W-:-:S06]  /*0120*/  IMAD.WIDE R4, R9, 0x4, R4 ;  /* 0x0000000409047825 */ /* 0x004fcc00078e0204 */
[----:B------:R-:W3:Y:S02]  /*0130*/  LDG.E.EL R4, desc[UR4][R4.64] ;  /* 0x0000000404047981 */ /* 0x000ee4000c2e1900 */
[--C-:B---3--:R-:W-:Y:S01]  /*0140*/  FADD R6, R6, R4.reuse ;  /* 0x0000000406067221 */ /* 0x108fe20000000000 */
[----:B------:R-:W-:-:S05]  /*0150*/  FADD R7, R7, R4 ;  /* 0x0000000407077221 */ /* 0x000fca0000000000 */
[----:B------:R-:W-:Y:S01]  /*0160*/  STG.E.64 desc[UR4][R2.64], R6 ;  /* 0x0000000602007986 */ /* 0x000fe2000c101b04 */
[----:B------:R-:W-:Y:S05]  /*0170*/  EXIT ;  /* 0x000000000000794d */ /* 0x000fea0003800000 */
.L_x_0:
[----:B------:R-:W-:-:S00]  /*0180*/  BRA `(.L_x_0) ;  /* 0xfffffffc00fc7947 */ /* 0x000fc0000383ffff */
[----:B------:R-:W-:-:S00]  /*0190*/  NOP ;  /* 0x0000000000007918 */ /* 0x000fc00000000000 */
        /* <DEDUP_REMOVED lines=14> */
.L_x_1:


//--------------------- .nv.constant0.triton_poi_fused_convolution_32 --------------------------
	.section	.nv.constant0.triton_poi_fused_convolution_32,"a",@progbits
	.sectionflags	@""
	.align	4
.nv.constant0.triton_poi_fused_convolution_32:
	.zero		548
